//
// Generated by NVIDIA NVVM Compiler
//
// Compiler Build ID: CL-36424714
// Cuda compilation tools, release 13.0, V13.0.88
// Based on NVVM 20.0.0
//

.version 9.0
.target sm_100
.address_size 64

	// .globl	_Z13get_resultantPfS_S_S_

.visible .entry _Z13get_resultantPfS_S_S_(
	.param .u64 .ptr .align 1 _Z13get_resultantPfS_S_S__param_0,
	.param .u64 .ptr .align 1 _Z13get_resultantPfS_S_S__param_1,
	.param .u64 .ptr .align 1 _Z13get_resultantPfS_S_S__param_2,
	.param .u64 .ptr .align 1 _Z13get_resultantPfS_S_S__param_3
)
{
	.reg .pred 	%p<8>;
	.reg .b32 	%r<17>;
	.reg .b32 	%f<44>;
	.reg .b64 	%rd<14>;
	.reg .b64 	%fd<3>;

	ld.param.u64 	%rd1, [_Z13get_resultantPfS_S_S__param_0];
	ld.param.u64 	%rd2, [_Z13get_resultantPfS_S_S__param_1];
	ld.param.u64 	%rd3, [_Z13get_resultantPfS_S_S__param_2];
	ld.param.u64 	%rd4, [_Z13get_resultantPfS_S_S__param_3];
	mov.u32 	%r2, %ctaid.x;
	mov.u32 	%r3, %ntid.x;
	mov.u32 	%r4, %tid.x;
	mad.lo.s32 	%r1, %r2, %r3, %r4;
	setp.gt.s32 	%p1, %r1, 94;
	@%p1 bra 	$L__BB0_2;
	cvta.to.global.u64 	%rd5, %rd1;
	cvta.to.global.u64 	%rd6, %rd2;
	cvta.to.global.u64 	%rd7, %rd3;
	cvta.to.global.u64 	%rd8, %rd4;
	mov.u32 	%r5, %tid.y;
	mov.u32 	%r6, %ntid.y;
	mov.u32 	%r7, %ctaid.y;
	mad.lo.s32 	%r8, %r7, %r6, %r5;
	mad.lo.s32 	%r9, %r8, 95, %r1;
	mul.wide.s32 	%rd9, %r9, 4;
	add.s64 	%rd10, %rd5, %rd9;
	ld.global.f32 	%f1, [%rd10];
	add.s64 	%rd11, %rd6, %rd9;
	ld.global.f32 	%f2, [%rd11];
	abs.f32 	%f3, %f1;
	abs.f32 	%f4, %f2;
	mov.b32 	%r10, %f4;
	mov.b32 	%r11, %f3;
	min.s32 	%r12, %r10, %r11;
	mov.b32 	%f5, %r12;
	max.s32 	%r13, %r11, %r10;
	mov.b32 	%f6, %r13;
	and.b32  	%r14, %r13, -33554432;
	xor.b32  	%r15, %r14, 2122317824;
	mov.b32 	%f7, %r15;
	mul.f32 	%f8, %f5, %f7;
	mul.f32 	%f9, %f6, %f7;
	mul.f32 	%f10, %f8, %f8;
	fma.rn.f32 	%f11, %f9, %f9, %f10;
	sqrt.rn.f32 	%f12, %f11;
	or.b32  	%r16, %r14, 8388608;
	mov.b32 	%f13, %r16;
	mul.f32 	%f14, %f12, %f13;
	setp.eq.f32 	%p2, %f5, 0f00000000;
	selp.f32 	%f15, %f6, %f14, %p2;
	setp.eq.f32 	%p3, %f5, 0f7F800000;
	selp.f32 	%f16, 0f7F800000, %f15, %p3;
	add.s64 	%rd12, %rd7, %rd9;
	st.global.f32 	[%rd12], %f16;
	ld.global.f32 	%f17, [%rd10];
	ld.global.f32 	%f18, [%rd11];
	div.rn.f32 	%f19, %f17, %f18;
	abs.f32 	%f20, %f19;
	setp.gt.f32 	%p4, %f20, 0f3F800000;
	rcp.approx.ftz.f32 	%f21, %f20;
	selp.f32 	%f22, %f21, %f20, %p4;
	mul.f32 	%f23, %f22, %f22;
	fma.rn.f32 	%f24, %f23, 0f3B2090AA, 0fBC6BE14F;
	fma.rn.f32 	%f25, %f24, %f23, 0f3D23397E;
	fma.rn.f32 	%f26, %f25, %f23, 0fBD948A7A;
	fma.rn.f32 	%f27, %f26, %f23, 0f3DD76B21;
	fma.rn.f32 	%f28, %f27, %f23, 0fBE111E88;
	fma.rn.f32 	%f29, %f28, %f23, 0f3E4CAF60;
	fma.rn.f32 	%f30, %f29, %f23, 0fBEAAAA27;
	mul.f32 	%f31, %f23, %f30;
	fma.rn.f32 	%f32, %f31, %f22, %f22;
	neg.f32 	%f33, %f32;
	fma.rn.f32 	%f34, 0f3F6EE581, 0f3FD774EB, %f33;
	selp.f32 	%f35, %f34, %f32, %p4;
	setp.num.f32 	%p5, %f20, %f20;
	copysign.f32 	%f36, %f19, %f35;
	selp.f32 	%f37, %f36, %f35, %p5;
	cvt.f64.f32 	%fd1, %f37;
	mul.f64 	%fd2, %fd1, 0d404CA5DDB05CC3E8;
	cvt.rn.f32.f64 	%f38, %fd2;
	setp.lt.f32 	%p6, %f38, 0f00000000;
	mov.f32 	%f39, 0f43B40000;
	sub.f32 	%f40, %f39, %f38;
	selp.f32 	%f41, %f40, %f38, %p6;
	setp.gt.f32 	%p7, %f41, 0f43B40000;
	add.f32 	%f42, %f41, 0fC3B40000;
	selp.f32 	%f43, %f42, %f41, %p7;
	add.s64 	%rd13, %rd8, %rd9;
	st.global.f32 	[%rd13], %f43;
$L__BB0_2:
	ret;

}


// ===== COMPILED SASS (sm_100) =====

	.target	sm_100

	.elftype	@"ET_EXEC"


//--------------------- .note.nv.tkinfo           --------------------------
	.section	.note.nv.tkinfo,"",@"SHT_NOTE"
	.sectionflags	@"SHF_NOTE_NV_TKINFO"
	.tkinfo
        /*0018*/ 	.word	0x00000002
        /*0030*/ 	.string	""
        /*0030*/ 	.string	"ptxas"
        /*0030*/ 	.string	"Cuda compilation tools, release 13.0, V13.0.88"
        /*0030*/ 	.string	"Build cuda_13.0.r13.0/compiler.36424714_0"
        /*0030*/ 	.string	"-arch sm_100 -m 64 "



//--------------------- .note.nv.cuinfo           --------------------------
	.section	.note.nv.cuinfo,"",@"SHT_NOTE"
	.sectionflags	@"SHF_NOTE_NV_CUINFO"
        /*0018*/ 	.short	0x0002
        /*001a*/ 	.short	0x0064
        /*001c*/ 	.short	0x0082
	.zero		2


//--------------------- .nv.info                  --------------------------
	.section	.nv.info,"",@"SHT_CUDA_INFO"
	.align	4


	//----- nvinfo : EIATTR_REGCOUNT
	.align		4
        /*0000*/ 	.byte	0x04, 0x2f
        /*0002*/ 	.short	(.L_1 - .L_0)
	.align		4
.L_0:
        /*0004*/ 	.word	index@(_Z13get_resultantPfS_S_S_)
        /*0008*/ 	.word	0x00000012


	//----- nvinfo : EIATTR_FRAME_SIZE
	.align		4
.L_1:
        /*000c*/ 	.byte	0x04, 0x11
        /*000e*/ 	.short	(.L_3 - .L_2)
	.align		4
.L_2:
        /*0010*/ 	.word	index@($__internal_1_$__cuda_sm3x_div_rn_noftz_f32_slowpath)
        /*0014*/ 	.word	0x00000000


	//----- nvinfo : EIATTR_FRAME_SIZE
	.align		4
.L_3:
        /*0018*/ 	.byte	0x04, 0x11
        /*001a*/ 	.short	(.L_5 - .L_4)
	.align		4
.L_4:
        /*001c*/ 	.word	index@($__internal_0_$__cuda_sm20_sqrt_rn_f32_slowpath)
        /*0020*/ 	.word	0x00000000


	//----- nvinfo : EIATTR_FRAME_SIZE
	.align		4
.L_5:
        /*0024*/ 	.byte	0x04, 0x11
        /*0026*/ 	.short	(.L_7 - .L_6)
	.align		4
.L_6:
        /*0028*/ 	.word	index@(_Z13get_resultantPfS_S_S_)
        /*002c*/ 	.word	0x00000000


	//----- nvinfo : EIATTR_MIN_STACK_SIZE
	.align		4
.L_7:
        /*0030*/ 	.byte	0x04, 0x12
        /*0032*/ 	.short	(.L_9 - .L_8)
	.align		4
.L_8:
        /*0034*/ 	.word	index@(_Z13get_resultantPfS_S_S_)
        /*0038*/ 	.word	0x00000000
.L_9:


//--------------------- .nv.compat                --------------------------
	.section	.nv.compat,"",@"SHT_CUDA_COMPAT_INFO"
	.align	4
        /*0000*/ 	.byte	0x02, 0x09, 0x00, 0x00, 0x02, 0x02, 0x01, 0x00, 0x02, 0x05, 0x05, 0x00, 0x03, 0x07, 0x01, 0x01
        /*0010*/ 	.byte	0x02, 0x03, 0x00, 0x00, 0x02, 0x06, 0x01, 0x00, 0x04, 0x0b, 0x08, 0x00, 0x01, 0x00, 0x00, 0x00
        /*0020*/ 	.byte	0x00, 0x00, 0x00, 0x00


//--------------------- .nv.info._Z13get_resultantPfS_S_S_ --------------------------
	.section	.nv.info._Z13get_resultantPfS_S_S_,"",@"SHT_CUDA_INFO"
	.sectionflags	@""
	.align	4


	//----- nvinfo : EIATTR_CUDA_API_VERSION
	.align		4
        /*0000*/ 	.byte	0x04, 0x37
        /*0002*/ 	.short	(.L_11 - .L_10)
.L_10:
        /*0004*/ 	.word	0x00000082


	//----- nvinfo : EIATTR_KPARAM_INFO
	.align		4
.L_11:
        /*0008*/ 	.byte	0x04, 0x17
        /*000a*/ 	.short	(.L_13 - .L_12)
.L_12:
        /*000c*/ 	.word	0x00000000
        /*0010*/ 	.short	0x0003
        /*0012*/ 	.short	0x0018
        /*0014*/ 	.byte	0x00, 0xf5, 0x21, 0x00


	//----- nvinfo : EIATTR_KPARAM_INFO
	.align		4
.L_13:
        /*0018*/ 	.byte	0x04, 0x17
        /*001a*/ 	.short	(.L_15 - .L_14)
.L_14:
        /*001c*/ 	.word	0x00000000
        /*0020*/ 	.short	0x0002
        /*0022*/ 	.short	0x0010
        /*0024*/ 	.byte	0x00, 0xf5, 0x21, 0x00


	//----- nvinfo : EIATTR_KPARAM_INFO
	.align		4
.L_15:
        /*0028*/ 	.byte	0x04, 0x17
        /*002a*/ 	.short	(.L_17 - .L_16)
.L_16:
        /*002c*/ 	.word	0x00000000
        /*0030*/ 	.short	0x0001
        /*0032*/ 	.short	0x0008
        /*0034*/ 	.byte	0x00, 0xf5, 0x21, 0x00


	//----- nvinfo : EIATTR_KPARAM_INFO
	.align		4
.L_17:
        /*0038*/ 	.byte	0x04, 0x17
        /*003a*/ 	.short	(.L_19 - .L_18)
.L_18:
        /*003c*/ 	.word	0x00000000
        /*0040*/ 	.short	0x0000
        /*0042*/ 	.short	0x0000
        /*0044*/ 	.byte	0x00, 0xf5, 0x21, 0x00


	//----- nvinfo : EIATTR_SPARSE_MMA_MASK
	.align		4
.L_19:
        /*0048*/ 	.byte	0x03, 0x50
        /*004a*/ 	.short	0x0000


	//----- nvinfo : EIATTR_MAXREG_COUNT
	.align		4
        /*004c*/ 	.byte	0x03, 0x1b
        /*004e*/ 	.short	0x00ff


	//----- nvinfo : EIATTR_MERCURY_ISA_VERSION
	.align		4
        /*0050*/ 	.byte	0x03, 0x5f
        /*0052*/ 	.short	0x0101


	//----- nvinfo : EIATTR_VRC_CTA_INIT_COUNT
	.align		4
        /*0054*/ 	.byte	0x02, 0x4a
	.zero		1
	.zero		1


	//----- nvinfo : EIATTR_EXIT_INSTR_OFFSETS
	.align		4
        /*0058*/ 	.byte	0x04, 0x1c
        /*005a*/ 	.short	(.L_21 - .L_20)


	//   ....[0]....
.L_20:
        /*005c*/ 	.word	0x00000060


	//   ....[1]....
        /*0060*/ 	.word	0x00000600


	//----- nvinfo : EIATTR_CRS_STACK_SIZE
	.align		4
.L_21:
        /*0064*/ 	.byte	0x04, 0x1e
        /*0066*/ 	.short	(.L_23 - .L_22)
.L_22:
        /*0068*/ 	.word	0x00000000


	//----- nvinfo : EIATTR_CBANK_PARAM_SIZE
	.align		4
.L_23:
        /*006c*/ 	.byte	0x03, 0x19
        /*006e*/ 	.short	0x0020


	//----- nvinfo : EIATTR_PARAM_CBANK
	.align		4
        /*0070*/ 	.byte	0x04, 0x0a
        /*0072*/ 	.short	(.L_25 - .L_24)
	.align		4
.L_24:
        /*0074*/ 	.word	index@(.nv.constant0._Z13get_resultantPfS_S_S_)
        /*0078*/ 	.short	0x0380
        /*007a*/ 	.short	0x0020


	//----- nvinfo : EIATTR_SW_WAR
	.align		4
.L_25:
        /*007c*/ 	.byte	0x04, 0x36
        /*007e*/ 	.short	(.L_27 - .L_26)
.L_26:
        /*0080*/ 	.word	0x00000008
.L_27:


//--------------------- .nv.callgraph             --------------------------
	.section	.nv.callgraph,"",@"SHT_CUDA_CALLGRAPH"
	.align	4
	.sectionentsize	8
	.align		4
        /*0000*/ 	.word	0x00000000
	.align		4
        /*0004*/ 	.word	0xffffffff
	.align		4
        /*0008*/ 	.word	0x00000000
	.align		4
        /*000c*/ 	.word	0xfffffffe
	.align		4
        /*0010*/ 	.word	0x00000000
	.align		4
        /*0014*/ 	.word	0xfffffffd
	.align		4
        /*0018*/ 	.word	0x00000000
	.align		4
        /*001c*/ 	.word	0xfffffffc


//--------------------- .text._Z13get_resultantPfS_S_S_ --------------------------
	.section	.text._Z13get_resultantPfS_S_S_,"ax",@progbits
	.align	128
        .global         _Z13get_resultantPfS_S_S_
        .type           _Z13get_resultantPfS_S_S_,@function
        .size           _Z13get_resultantPfS_S_S_,(.L_x_19 - _Z13get_resultantPfS_S_S_)
        .other          _Z13get_resultantPfS_S_S_,@"STO_CUDA_ENTRY STV_DEFAULT"
_Z13get_resultantPfS_S_S_:
.text._Z13get_resultantPfS_S_S_:
[----:B------:R-:W-:Y:S01]  /*0000*/  LDC R1, c[0x0][0x37c] ;  /* 0x0000df00ff017b82 */ /* 0x000fe20000000800 */
[----:B------:R-:W0:Y:S07]  /*0010*/  S2R R3, SR_TID.X ;  /* 0x0000000000037919 */ /* 0x000e2e0000002100 */
[----:B------:R-:W0:Y:S08]  /*0020*/  S2UR UR4, SR_CTAID.X ;  /* 0x00000000000479c3 */ /* 0x000e300000002500 */
[----:B------:R-:W0:Y:S02]  /*0030*/  LDC R2, c[0x0][0x360] ;  /* 0x0000d800ff027b82 */ /* 0x000e240000000800 */
[----:B0-----:R-:W-:-:S05]  /*0040*/  IMAD R2, R2, UR4, R3 ;  /* 0x0000000402027c24 */ /* 0x001fca000f8e0203 */
[----:B------:R-:W-:-:S13]  /*0050*/  ISETP.GT.AND P0, PT, R2, 0x5e, PT ;  /* 0x0000005e0200780c */ /* 0x000fda0003f04270 */
[----:B------:R-:W-:Y:S05]  /*0060*/  @P0 EXIT ;  /* 0x000000000000094d */ /* 0x000fea0003800000 */
[----:B------:R-:W0:Y:S01]  /*0070*/  S2R R3, SR_TID.Y ;  /* 0x0000000000037919 */ /* 0x000e220000002200 */
[----:B------:R-:W0:Y:S01]  /*0080*/  LDCU UR6, c[0x0][0x364] ;  /* 0x00006c80ff0677ac */ /* 0x000e220008000800 */
[----:B------:R-:W1:Y:S01]  /*0090*/  LDC.64 R4, c[0x0][0x380] ;  /* 0x0000e000ff047b82 */ /* 0x000e620000000a00 */
[----:B------:R-:W0:Y:S01]  /*00a0*/  S2R R0, SR_CTAID.Y ;  /* 0x0000000000007919 */ /* 0x000e220000002600 */
[----:B------:R-:W2:Y:S06]  /*00b0*/  LDCU.64 UR4, c[0x0][0x358] ;  /* 0x00006b00ff0477ac */ /* 0x000eac0008000a00 */
[----:B------:R-:W3:Y:S01]  /*00c0*/  LDC.64 R6, c[0x0][0x388] ;  /* 0x0000e200ff067b82 */ /* 0x000ee20000000a00 */
[----:B0-----:R-:W-:-:S04]  /*00d0*/  IMAD R3, R0, UR6, R3 ;  /* 0x0000000600037c24 */ /* 0x001fc8000f8e0203 */
[----:B------:R-:W-:-:S04]  /*00e0*/  IMAD R2, R3, 0x5f, R2 ;  /* 0x0000005f03027824 */ /* 0x000fc800078e0202 */
[----:B-1----:R-:W-:-:S04]  /*00f0*/  IMAD.WIDE R4, R2, 0x4, R4 ;  /* 0x0000000402047825 */ /* 0x002fc800078e0204 */
[----:B---3--:R-:W-:Y:S01]  /*0100*/  IMAD.WIDE R6, R2, 0x4, R6 ;  /* 0x0000000402067825 */ /* 0x008fe200078e0206 */
[----:B--2---:R-:W2:Y:S04]  /*0110*/  LDG.E R0, desc[UR4][R4.64] ;  /* 0x0000000404007981 */ /* 0x004ea8000c1e1900 */
[----:B------:R-:W3:Y:S01]  /*0120*/  LDG.E R3, desc[UR4][R6.64] ;  /* 0x0000000406037981 */ /* 0x000ee2000c1e1900 */
[----:B------:R-:W-:Y:S01]  /*0130*/  BSSY.RECONVERGENT B0, `(.L_x_0) ;  /* 0x0000016000007945 */ /* 0x000fe20003800200 */
[----:B--2---:R-:W-:Y:S01]  /*0140*/  FADD R0, |R0|, -RZ ;  /* 0x800000ff00007221 */ /* 0x004fe20000000200 */
[----:B---3--:R-:W-:-:S05]  /*0150*/  FADD R11, |R3|, -RZ ;  /* 0x800000ff030b7221 */ /* 0x008fca0000000200 */
[CC--:B------:R-:W-:Y:S02]  /*0160*/  VIMNMX R3, PT, PT, R0.reuse, R11.reuse, !PT ;  /* 0x0000000b00037248 */ /* 0x0c0fe40007fe0100 */
[----:B------:R-:W-:Y:S02]  /*0170*/  VIMNMX R8, PT, PT, R0, R11, PT ;  /* 0x0000000b00087248 */ /* 0x000fe40003fe0100 */
[----:B------:R-:W-:-:S04]  /*0180*/  LOP3.LUT R9, R3, 0xfe000000, RZ, 0xc0, !PT ;  /* 0xfe00000003097812 */ /* 0x000fc800078ec0ff */
[----:B------:R-:W-:-:S05]  /*0190*/  LOP3.LUT R0, R9, 0x7e800000, RZ, 0x3c, !PT ;  /* 0x7e80000009007812 */ /* 0x000fca00078e3cff */
[-C--:B------:R-:W-:Y:S01]  /*01a0*/  FMUL R10, R8, R0.reuse ;  /* 0x00000000080a7220 */ /* 0x080fe20000400000 */
[----:B------:R-:W-:-:S03]  /*01b0*/  FMUL R0, R3, R0 ;  /* 0x0000000003007220 */ /* 0x000fc60000400000 */
[----:B------:R-:W-:-:S04]  /*01c0*/  FMUL R11, R10, R10 ;  /* 0x0000000a0a0b7220 */ /* 0x000fc80000400000 */
[----:B------:R-:W-:-:S04]  /*01d0*/  FFMA R0, R0, R0, R11 ;  /* 0x0000000000007223 */ /* 0x000fc8000000000b */
[----:B------:R-:W-:Y:S01]  /*01e0*/  VIADD R10, R0, 0xf3000000 ;  /* 0xf3000000000a7836 */ /* 0x000fe20000000000 */
[----:B------:R0:W1:Y:S04]  /*01f0*/  MUFU.RSQ R11, R0 ;  /* 0x00000000000b7308 */ /* 0x0000680000001400 */
[----:B------:R-:W-:-:S13]  /*0200*/  ISETP.GT.U32.AND P0, PT, R10, 0x727fffff, PT ;  /* 0x727fffff0a00780c */ /* 0x000fda0003f04070 */
[----:B01----:R-:W-:Y:S05]  /*0210*/  @!P0 BRA `(.L_x_1) ;  /* 0x00000000000c8947 */ /* 0x003fea0003800000 */
[----:B------:R-:W-:-:S07]  /*0220*/  MOV R15, 0x240 ;  /* 0x00000240000f7802 */ /* 0x000fce0000000f00 */
[----:B------:R-:W-:Y:S05]  /*0230*/  CALL.REL.NOINC `($__internal_0_$__cuda_sm20_sqrt_rn_f32_slowpath) ;  /* 0x0000000000f47944 */ /* 0x000fea0003c00000 */
[----:B------:R-:W-:Y:S05]  /*0240*/  BRA `(.L_x_2) ;  /* 0x0000000000107947 */ /* 0x000fea0003800000 */
.L_x_1:
[----:B------:R-:W-:Y:S01]  /*0250*/  FMUL.FTZ R13, R0, R11 ;  /* 0x0000000b000d7220 */ /* 0x000fe20000410000 */
[----:B------:R-:W-:-:S03]  /*0260*/  FMUL.FTZ R11, R11, 0.5 ;  /* 0x3f0000000b0b7820 */ /* 0x000fc60000410000 */
[----:B------:R-:W-:-:S04]  /*0270*/  FFMA R0, -R13, R13, R0 ;  /* 0x0000000d0d007223 */ /* 0x000fc80000000100 */
[----:B------:R-:W-:-:S07]  /*0280*/  FFMA R0, R0, R11, R13 ;  /* 0x0000000b00007223 */ /* 0x000fce000000000d */
.L_x_2:
[----:B------:R-:W-:Y:S05]  /*0290*/  BSYNC.RECONVERGENT B0 ;  /* 0x0000000000007941 */ /* 0x000fea0003800200 */
.L_x_0:
[----:B------:R-:W0:Y:S01]  /*02a0*/  LDC.64 R10, c[0x0][0x390] ;  /* 0x0000e400ff0a7b82 */ /* 0x000e220000000a00 */
[----:B------:R-:W-:Y:S02]  /*02b0*/  FSETP.NEU.AND P0, PT, R8, RZ, PT ;  /* 0x000000ff0800720b */ /* 0x000fe40003f0d000 */
[----:B------:R-:W-:-:S11]  /*02c0*/  LOP3.LUT R9, R9, 0x800000, RZ, 0xfc, !PT ;  /* 0x0080000009097812 */ /* 0x000fd600078efcff */
[----:B------:R-:W-:Y:S01]  /*02d0*/  @P0 FMUL R3, R9, R0 ;  /* 0x0000000009030220 */ /* 0x000fe20000400000 */
[----:B------:R-:W-:-:S04]  /*02e0*/  FSETP.NEU.AND P0, PT, R8, +INF , PT ;  /* 0x7f8000000800780b */ /* 0x000fc80003f0d000 */
[----:B------:R-:W-:Y:S01]  /*02f0*/  FSEL R3, R3, +INF , P0 ;  /* 0x7f80000003037808 */ /* 0x000fe20000000000 */
[----:B0-----:R-:W-:-:S05]  /*0300*/  IMAD.WIDE R8, R2, 0x4, R10 ;  /* 0x0000000402087825 */ /* 0x001fca00078e020a */
[----:B------:R0:W-:Y:S04]  /*0310*/  STG.E desc[UR4][R8.64], R3 ;  /* 0x0000000308007986 */ /* 0x0001e8000c101904 */
[----:B------:R-:W2:Y:S04]  /*0320*/  LDG.E R7, desc[UR4][R6.64] ;  /* 0x0000000406077981 */ /* 0x000ea8000c1e1900 */
[----:B------:R-:W3:Y:S01]  /*0330*/  LDG.E R0, desc[UR4][R4.64] ;  /* 0x0000000404007981 */ /* 0x000ee2000c1e1900 */
[----:B------:R-:W-:Y:S01]  /*0340*/  BSSY.RECONVERGENT B0, `(.L_x_3) ;  /* 0x000000c000007945 */ /* 0x000fe20003800200 */
[----:B--2---:R-:W1:Y:S08]  /*0350*/  MUFU.RCP R10, R7 ;  /* 0x00000007000a7308 */ /* 0x004e700000001000 */
[----:B---3--:R-:W2:Y:S01]  /*0360*/  FCHK P0, R0, R7 ;  /* 0x0000000700007302 */ /* 0x008ea20000000000 */
[----:B-1----:R-:W-:-:S04]  /*0370*/  FFMA R11, -R7, R10, 1 ;  /* 0x3f800000070b7423 */ /* 0x002fc8000000010a */
[----:B------:R-:W-:-:S04]  /*0380*/  FFMA R11, R10, R11, R10 ;  /* 0x0000000b0a0b7223 */ /* 0x000fc8000000000a */
[----:B------:R-:W-:-:S04]  /*0390*/  FFMA R10, R0, R11, RZ ;  /* 0x0000000b000a7223 */ /* 0x000fc800000000ff */
[----:B------:R-:W-:-:S04]  /*03a0*/  FFMA R12, -R7, R10, R0 ;  /* 0x0000000a070c7223 */ /* 0x000fc80000000100 */
[----:B------:R-:W-:Y:S01]  /*03b0*/  FFMA R10, R11, R12, R10 ;  /* 0x0000000c0b0a7223 */ /* 0x000fe2000000000a */
[----:B0-2---:R-:W-:Y:S06]  /*03c0*/  @!P0 BRA `(.L_x_4) ;  /* 0x00000000000c8947 */ /* 0x005fec0003800000 */
[----:B------:R-:W-:-:S07]  /*03d0*/  MOV R4, 0x3f0 ;  /* 0x000003f000047802 */ /* 0x000fce0000000f00 */
[----:B------:R-:W-:Y:S05]  /*03e0*/  CALL.REL.NOINC `($__internal_1_$__cuda_sm3x_div_rn_noftz_f32_slowpath) ;  /* 0x0000000000e47944 */ /* 0x000fea0003c00000 */
[----:B------:R-:W-:-:S07]  /*03f0*/  IMAD.MOV.U32 R10, RZ, RZ, R0 ;  /* 0x000000ffff0a7224 */ /* 0x000fce00078e0000 */
.L_x_4:
[----:B------:R-:W-:Y:S05]  /*0400*/  BSYNC.RECONVERGENT B0 ;  /* 0x0000000000007941 */ /* 0x000fea0003800200 */
.L_x_3:
[----:B------:R-:W0:Y:S01]  /*0410*/  MUFU.RCP R3, |R10| ;  /* 0x4000000a00037308 */ /* 0x000e220000001000 */
[----:B------:R-:W-:Y:S01]  /*0420*/  FSETP.GT.AND P0, PT, |R10|, 1, PT ;  /* 0x3f8000000a00780b */ /* 0x000fe20003f04200 */
[----:B------:R-:W-:Y:S02]  /*0430*/  IMAD.MOV.U32 R5, RZ, RZ, 0x3b2090aa ;  /* 0x3b2090aaff057424 */ /* 0x000fe400078e00ff */
[----:B------:R-:W-:Y:S01]  /*0440*/  HFMA2 R4, -RZ, RZ, 1.857421875, -1409 ;  /* 0x3f6ee581ff047431 */ /* 0x000fe200000001ff */
[----:B------:R-:W-:Y:S01]  /*0450*/  UMOV UR6, 0xb05cc3e8 ;  /* 0xb05cc3e800067882 */ /* 0x000fe20000000000 */
[----:B------:R-:W-:Y:S01]  /*0460*/  UMOV UR7, 0x404ca5dd ;  /* 0x404ca5dd00077882 */ /* 0x000fe20000000000 */
[----:B------:R-:W1:Y:S01]  /*0470*/  LDC.64 R6, c[0x0][0x398] ;  /* 0x0000e600ff067b82 */ /* 0x000e620000000a00 */
[----:B0-----:R-:W-:-:S05]  /*0480*/  FSEL R3, R3, |R10|, P0 ;  /* 0x4000000a03037208 */ /* 0x001fca0000000000 */
[----:B------:R-:W-:-:S04]  /*0490*/  FMUL R0, R3, R3 ;  /* 0x0000000303007220 */ /* 0x000fc80000400000 */
[----:B------:R-:W-:-:S04]  /*04a0*/  FFMA R5, R0, R5, -0.014396979473531246185 ;  /* 0xbc6be14f00057423 */ /* 0x000fc80000000005 */
[----:B------:R-:W-:-:S04]  /*04b0*/  FFMA R5, R0, R5, 0.039849750697612762451 ;  /* 0x3d23397e00057423 */ /* 0x000fc80000000005 */
[----:B------:R-:W-:-:S04]  /*04c0*/  FFMA R5, R0, R5, -0.072529748082160949707 ;  /* 0xbd948a7a00057423 */ /* 0x000fc80000000005 */
[----:B------:R-:W-:-:S04]  /*04d0*/  FFMA R5, R0, R5, 0.10518480092287063599 ;  /* 0x3dd76b2100057423 */ /* 0x000fc80000000005 */
[----:B------:R-:W-:-:S04]  /*04e0*/  FFMA R5, R0, R5, -0.14171802997589111328 ;  /* 0xbe111e8800057423 */ /* 0x000fc80000000005 */
[----:B------:R-:W-:-:S04]  /*04f0*/  FFMA R5, R0, R5, 0.19988775253295898438 ;  /* 0x3e4caf6000057423 */ /* 0x000fc80000000005 */
[----:B------:R-:W-:-:S04]  /*0500*/  FFMA R5, R0, R5, -0.33332940936088562012 ;  /* 0xbeaaaa2700057423 */ /* 0x000fc80000000005 */
[----:B------:R-:W-:-:S04]  /*0510*/  FMUL R0, R0, R5 ;  /* 0x0000000500007220 */ /* 0x000fc80000400000 */
[----:B------:R-:W-:-:S04]  /*0520*/  FFMA R3, R3, R0, R3 ;  /* 0x0000000003037223 */ /* 0x000fc80000000003 */
[----:B------:R-:W-:Y:S01]  /*0530*/  @P0 FFMA R3, R4, 1.6832555532455444336, -R3 ;  /* 0x3fd774eb04030823 */ /* 0x000fe20000000803 */
[----:B------:R-:W-:-:S04]  /*0540*/  FSETP.NAN.AND P0, PT, |R10|, |R10|, PT ;  /* 0x4000000a0a00720b */ /* 0x000fc80003f08200 */
[----:B------:R-:W-:-:S04]  /*0550*/  LOP3.LUT R10, R3, 0x80000000, R10, 0xb8, !PT ;  /* 0x80000000030a7812 */ /* 0x000fc800078eb80a */
[----:B------:R-:W-:Y:S01]  /*0560*/  FSEL R10, R10, R3, !P0 ;  /* 0x000000030a0a7208 */ /* 0x000fe20004000000 */
[----:B-1----:R-:W-:-:S03]  /*0570*/  IMAD.WIDE R2, R2, 0x4, R6 ;  /* 0x0000000402027825 */ /* 0x002fc600078e0206 */
[----:B------:R-:W0:Y:S02]  /*0580*/  F2F.F64.F32 R4, R10 ;  /* 0x0000000a00047310 */ /* 0x000e240000201800 */
[----:B0-----:R-:W-:-:S06]  /*0590*/  DMUL R4, R4, UR6 ;  /* 0x0000000604047c28 */ /* 0x001fcc0008000000 */
[----:B------:R-:W0:Y:S02]  /*05a0*/  F2F.F32.F64 R9, R4 ;  /* 0x0000000400097310 */ /* 0x000e240000301000 */
[----:B0-----:R-:W-:-:S13]  /*05b0*/  FSETP.GEU.AND P0, PT, R9, RZ, PT ;  /* 0x000000ff0900720b */ /* 0x001fda0003f0e000 */
[----:B------:R-:W-:-:S05]  /*05c0*/  @!P0 FADD R9, -R9, 360 ;  /* 0x43b4000009098421 */ /* 0x000fca0000000100 */
[----:B------:R-:W-:-:S13]  /*05d0*/  FSETP.GT.AND P0, PT, R9, 360, PT ;  /* 0x43b400000900780b */ /* 0x000fda0003f04000 */
[----:B------:R-:W-:-:S05]  /*05e0*/  @P0 FADD R9, R9, -360 ;  /* 0xc3b4000009090421 */ /* 0x000fca0000000000 */
[----:B------:R-:W-:Y:S01]  /*05f0*/  STG.E desc[UR4][R2.64], R9 ;  /* 0x0000000902007986 */ /* 0x000fe2000c101904 */
[----:B------:R-:W-:Y:S05]  /*0600*/  EXIT ;  /* 0x000000000000794d */ /* 0x000fea0003800000 */
        .weak           $__internal_0_$__cuda_sm20_sqrt_rn_f32_slowpath
        .type           $__internal_0_$__cuda_sm20_sqrt_rn_f32_slowpath,@function
        .size           $__internal_0_$__cuda_sm20_sqrt_rn_f32_slowpath,($__internal_1_$__cuda_sm3x_div_rn_noftz_f32_slowpath - $__internal_0_$__cuda_sm20_sqrt_rn_f32_slowpath)
$__internal_0_$__cuda_sm20_sqrt_rn_f32_slowpath:
[----:B------:R-:W-:-:S13]  /*0610*/  LOP3.LUT P0, RZ, R0, 0x7fffffff, RZ, 0xc0, !PT ;  /* 0x7fffffff00ff7812 */ /* 0x000fda000780c0ff */
[----:B------:R-:W-:Y:S01]  /*0620*/  @!P0 IMAD.MOV.U32 R10, RZ, RZ, R0 ;  /* 0x000000ffff0a8224 */ /* 0x000fe200078e0000 */
[----:B------:R-:W-:Y:S06]  /*0630*/  @!P0 BRA `(.L_x_5) ;  /* 0x0000000000408947 */ /* 0x000fec0003800000 */
[----:B------:R-:W-:-:S13]  /*0640*/  FSETP.GEU.FTZ.AND P0, PT, R0, RZ, PT ;  /* 0x000000ff0000720b */ /* 0x000fda0003f1e000 */
[----:B------:R-:W-:Y:S01]  /*0650*/  @!P0 IMAD.MOV.U32 R10, RZ, RZ, 0x7fffffff ;  /* 0x7fffffffff0a8424 */ /* 0x000fe200078e00ff */
[----:B------:R-:W-:Y:S06]  /*0660*/  @!P0 BRA `(.L_x_5) ;  /* 0x0000000000348947 */ /* 0x000fec0003800000 */
[----:B------:R-:W-:-:S13]  /*0670*/  FSETP.GTU.FTZ.AND P0, PT, |R0|, +INF , PT ;  /* 0x7f8000000000780b */ /* 0x000fda0003f1c200 */
[----:B------:R-:W-:Y:S01]  /*0680*/  @P0 FADD.FTZ R10, R0, 1 ;  /* 0x3f800000000a0421 */ /* 0x000fe20000010000 */
[----:B------:R-:W-:Y:S06]  /*0690*/  @P0 BRA `(.L_x_5) ;  /* 0x0000000000280947 */ /* 0x000fec0003800000 */
[----:B------:R-:W-:-:S13]  /*06a0*/  FSETP.NEU.FTZ.AND P0, PT, |R0|, +INF , PT ;  /* 0x7f8000000000780b */ /* 0x000fda0003f1d200 */
[----:B------:R-:W-:-:S04]  /*06b0*/  @P0 FFMA R11, R0, 1.84467440737095516160e+19, RZ ;  /* 0x5f800000000b0823 */ /* 0x000fc800000000ff */
[----:B------:R-:W0:Y:S02]  /*06c0*/  @P0 MUFU.RSQ R10, R11 ;  /* 0x0000000b000a0308 */ /* 0x000e240000001400 */
[----:B0-----:R-:W-:Y:S01]  /*06d0*/  @P0 FMUL.FTZ R12, R11, R10 ;  /* 0x0000000a0b0c0220 */ /* 0x001fe20000410000 */
[----:B------:R-:W-:Y:S01]  /*06e0*/  @P0 FMUL.FTZ R14, R10, 0.5 ;  /* 0x3f0000000a0e0820 */ /* 0x000fe20000410000 */
[----:B------:R-:W-:Y:S02]  /*06f0*/  @!P0 MOV R10, R0 ;  /* 0x00000000000a8202 */ /* 0x000fe40000000f00 */
[----:B------:R-:W-:-:S04]  /*0700*/  @P0 FADD.FTZ R13, -R12, -RZ ;  /* 0x800000ff0c0d0221 */ /* 0x000fc80000010100 */
[----:B------:R-:W-:-:S04]  /*0710*/  @P0 FFMA R13, R12, R13, R11 ;  /* 0x0000000d0c0d0223 */ /* 0x000fc8000000000b */
[----:B------:R-:W-:-:S04]  /*0720*/  @P0 FFMA R13, R13, R14, R12 ;  /* 0x0000000e0d0d0223 */ /* 0x000fc8000000000c */
[----:B------:R-:W-:-:S07]  /*0730*/  @P0 FMUL.FTZ R10, R13, 2.3283064365386962891e-10 ;  /* 0x2f8000000d0a0820 */ /* 0x000fce0000410000 */
.L_x_5:
[----:B------:R-:W-:Y:S02]  /*0740*/  HFMA2 R11, -RZ, RZ, 0, 0 ;  /* 0x00000000ff0b7431 */ /* 0x000fe400000001ff */
[----:B------:R-:W-:Y:S02]  /*0750*/  IMAD.MOV.U32 R0, RZ, RZ, R10 ;  /* 0x000000ffff007224 */ /* 0x000fe400078e000a */
[----:B------:R-:W-:-:S04]  /*0760*/  IMAD.MOV.U32 R10, RZ, RZ, R15 ;  /* 0x000000ffff0a7224 */ /* 0x000fc800078e000f */
[----:B------:R-:W-:Y:S05]  /*0770*/  RET.REL.NODEC R10 `(_Z13get_resultantPfS_S_S_) ;  /* 0xfffffff80a207950 */ /* 0x000fea0003c3ffff */
        .weak           $__internal_1_$__cuda_sm3x_div_rn_noftz_f32_slowpath
        .type           $__internal_1_$__cuda_sm3x_div_rn_noftz_f32_slowpath,@function
        .size           $__internal_1_$__cuda_sm3x_div_rn_noftz_f32_slowpath,(.L_x_19 - $__internal_1_$__cuda_sm3x_div_rn_noftz_f32_slowpath)
$__internal_1_$__cuda_sm3x_div_rn_noftz_f32_slowpath:
[----:B------:R-:W-:Y:S01]  /*0780*/  SHF.R.U32.HI R5, RZ, 0x17, R7 ;  /* 0x00000017ff057819 */ /* 0x000fe20000011607 */
[----:B------:R-:W-:Y:S01]  /*0790*/  BSSY.RECONVERGENT B1, `(.L_x_6) ;  /* 0x0000064000017945 */ /* 0x000fe20003800200 */
[----:B------:R-:W-:Y:S02]  /*07a0*/  SHF.R.U32.HI R3, RZ, 0x17, R0 ;  /* 0x00000017ff037819 */ /* 0x000fe40000011600 */
[----:B------:R-:W-:Y:S02]  /*07b0*/  LOP3.LUT R6, R5, 0xff, RZ, 0xc0, !PT ;  /* 0x000000ff05067812 */ /* 0x000fe400078ec0ff */
[----:B------:R-:W-:Y:S02]  /*07c0*/  LOP3.LUT R5, R3, 0xff, RZ, 0xc0, !PT ;  /* 0x000000ff03057812 */ /* 0x000fe400078ec0ff */
[----:B------:R-:W-:Y:S01]  /*07d0*/  MOV R8, R0 ;  /* 0x0000000000087202 */ /* 0x000fe20000000f00 */
[----:B------:R-:W-:Y:S02]  /*07e0*/  VIADD R11, R6, 0xffffffff ;  /* 0xffffffff060b7836 */ /* 0x000fe40000000000 */
[----:B------:R-:W-:-:S03]  /*07f0*/  VIADD R10, R5, 0xffffffff ;  /* 0xffffffff050a7836 */ /* 0x000fc60000000000 */
[----:B------:R-:W-:-:S04]  /*0800*/  ISETP.GT.U32.AND P0, PT, R11, 0xfd, PT ;  /* 0x000000fd0b00780c */ /* 0x000fc80003f04070 */
[----:B------:R-:W-:-:S13]  /*0810*/  ISETP.GT.U32.OR P0, PT, R10, 0xfd, P0 ;  /* 0x000000fd0a00780c */ /* 0x000fda0000704470 */
[----:B------:R-:W-:Y:S01]  /*0820*/  @!P0 IMAD.MOV.U32 R9, RZ, RZ, RZ ;  /* 0x000000ffff098224 */ /* 0x000fe200078e00ff */
[----:B------:R-:W-:Y:S06]  /*0830*/  @!P0 BRA `(.L_x_7) ;  /* 0x0000000000608947 */ /* 0x000fec0003800000 */
[----:B------:R-:W-:Y:S01]  /*0840*/  FSETP.GTU.FTZ.AND P0, PT, |R0|, +INF , PT ;  /* 0x7f8000000000780b */ /* 0x000fe20003f1c200 */
[----:B------:R-:W-:Y:S01]  /*0850*/  IMAD.MOV.U32 R3, RZ, RZ, R7 ;  /* 0x000000ffff037224 */ /* 0x000fe200078e0007 */
[----:B------:R-:W-:-:S04]  /*0860*/  FSETP.GTU.FTZ.AND P1, PT, |R7|, +INF , PT ;  /* 0x7f8000000700780b */ /* 0x000fc80003f3c200 */
[----:B------:R-:W-:-:S13]  /*0870*/  PLOP3.LUT P0, PT, P0, P1, PT, 0xf8, 0x8f ;  /* 0x00000000008f781c */ /* 0x000fda0000703f70 */
[----:B------:R-:W-:Y:S05]  /*0880*/  @P0 BRA `(.L_x_8) ;  /* 0x00000004004c0947 */ /* 0x000fea0003800000 */
[----:B------:R-:W-:-:S13]  /*0890*/  LOP3.LUT P0, RZ, R7, 0x7fffffff, R8, 0xc8, !PT ;  /* 0x7fffffff07ff7812 */ /* 0x000fda000780c808 */
[----:B------:R-:W-:Y:S05]  /*08a0*/  @!P0 BRA `(.L_x_9) ;  /* 0x00000004003c8947 */ /* 0x000fea0003800000 */
[C---:B------:R-:W-:Y:S02]  /*08b0*/  FSETP.NEU.FTZ.AND P2, PT, |R0|.reuse, +INF , PT ;  /* 0x7f8000000000780b */ /* 0x040fe40003f5d200 */
[----:B------:R-:W-:Y:S02]  /*08c0*/  FSETP.NEU.FTZ.AND P1, PT, |R3|, +INF , PT ;  /* 0x7f8000000300780b */ /* 0x000fe40003f3d200 */
[----:B------:R-:W-:-:S11]  /*08d0*/  FSETP.NEU.FTZ.AND P0, PT, |R0|, +INF , PT ;  /* 0x7f8000000000780b */ /* 0x000fd60003f1d200 */
[----:B------:R-:W-:Y:S05]  /*08e0*/  @!P1 BRA !P2, `(.L_x_9) ;  /* 0x00000004002c9947 */ /* 0x000fea0005000000 */
[----:B------:R-:W-:-:S04]  /*08f0*/  LOP3.LUT P2, RZ, R8, 0x7fffffff, RZ, 0xc0, !PT ;  /* 0x7fffffff08ff7812 */ /* 0x000fc8000784c0ff */
[----:B------:R-:W-:-:S13]  /*0900*/  PLOP3.LUT P1, PT, P1, P2, PT, 0x2f, 0xf2 ;  /* 0x0000000000f2781c */ /* 0x000fda0000f24577 */
[----:B------:R-:W-:Y:S05]  /*0910*/  @P1 BRA `(.L_x_10) ;  /* 0x0000000400181947 */ /* 0x000fea0003800000 */
[----:B------:R-:W-:-:S04]  /*0920*/  LOP3.LUT P1, RZ, R7, 0x7fffffff, RZ, 0xc0, !PT ;  /* 0x7fffffff07ff7812 */ /* 0x000fc8000782c0ff */
[----:B------:R-:W-:-:S13]  /*0930*/  PLOP3.LUT P0, PT, P0, P1, PT, 0x2f, 0xf2 ;  /* 0x0000000000f2781c */ /* 0x000fda0000702577 */
[----:B------:R-:W-:Y:S05]  /*0940*/  @P0 BRA `(.L_x_11) ;  /* 0x0000000400000947 */ /* 0x000fea0003800000 */
[----:B------:R-:W-:Y:S02]  /*0950*/  ISETP.GE.AND P0, PT, R10, RZ, PT ;  /* 0x000000ff0a00720c */ /* 0x000fe40003f06270 */
[----:B------:R-:W-:-:S11]  /*0960*/  ISETP.GE.AND P1, PT, R11, RZ, PT ;  /* 0x000000ff0b00720c */ /* 0x000fd60003f26270 */
[----:B------:R-:W-:Y:S01]  /*0970*/  @P0 MOV R9, RZ ;  /* 0x000000ff00090202 */ /* 0x000fe20000000f00 */
[----:B------:R-:W-:Y:S02]  /*0980*/  @!P0 IMAD.MOV.U32 R9, RZ, RZ, -0x40 ;  /* 0xffffffc0ff098424 */ /* 0x000fe400078e00ff */
[----:B------:R-:W-:Y:S01]  /*0990*/  @!P0 FFMA R8, R0, 1.84467440737095516160e+19, RZ ;  /* 0x5f80000000088823 */ /* 0x000fe200000000ff */
[----:B------:R-:W-:Y:S01]  /*09a0*/  @!P1 FFMA R7, R3, 1.84467440737095516160e+19, RZ ;  /* 0x5f80000003079823 */ /* 0x000fe200000000ff */
[----:B------:R-:W-:-:S07]  /*09b0*/  @!P1 VIADD R9, R9, 0x40 ;  /* 0x0000004009099836 */ /* 0x000fce0000000000 */
.L_x_7:
[----:B------:R-:W-:Y:S01]  /*09c0*/  LEA R0, R6, 0xc0800000, 0x17 ;  /* 0xc080000006007811 */ /* 0x000fe200078eb8ff */
[----:B------:R-:W-:Y:S01]  /*09d0*/  VIADD R5, R5, 0xffffff81 ;  /* 0xffffff8105057836 */ /* 0x000fe20000000000 */
[----:B------:R-:W-:Y:S02]  /*09e0*/  BSSY.RECONVERGENT B2, `(.L_x_12) ;  /* 0x0000035000027945 */ /* 0x000fe40003800200 */
[----:B------:R-:W-:Y:S01]  /*09f0*/  IADD3 R7, PT, PT, -R0, R7, RZ ;  /* 0x0000000700077210 */ /* 0x000fe20007ffe1ff */
[C---:B------:R-:W-:Y:S01]  /*0a00*/  IMAD R0, R5.reuse, -0x800000, R8 ;  /* 0xff80000005007824 */ /* 0x040fe200078e0208 */
[----:B------:R-:W-:Y:S02]  /*0a10*/  IADD3 R6, PT, PT, R5, 0x7f, -R6 ;  /* 0x0000007f05067810 */ /* 0x000fe40007ffe806 */
[----:B------:R-:W0:Y:S01]  /*0a20*/  MUFU.RCP R3, R7 ;  /* 0x0000000700037308 */ /* 0x000e220000001000 */
[----:B------:R-:W-:Y:S02]  /*0a30*/  FADD.FTZ R11, -R7, -RZ ;  /* 0x800000ff070b7221 */ /* 0x000fe40000010100 */
[----:B------:R-:W-:-:S02]  /*0a40*/  IMAD.IADD R6, R6, 0x1, R9 ;  /* 0x0000000106067824 */ /* 0x000fc400078e0209 */
[----:B0-----:R-:W-:-:S04]  /*0a50*/  FFMA R10, R3, R11, 1 ;  /* 0x3f800000030a7423 */ /* 0x001fc8000000000b */
[----:B------:R-:W-:-:S04]  /*0a60*/  FFMA R10, R3, R10, R3 ;  /* 0x0000000a030a7223 */ /* 0x000fc80000000003 */
[----:B------:R-:W-:-:S04]  /*0a70*/  FFMA R3, R0, R10, RZ ;  /* 0x0000000a00037223 */ /* 0x000fc800000000ff */
[----:B------:R-:W-:-:S04]  /*0a80*/  FFMA R8, R11, R3, R0 ;  /* 0x000000030b087223 */ /* 0x000fc80000000000 */
[----:B------:R-:W-:-:S04]  /*0a90*/  FFMA R13, R10, R8, R3 ;  /* 0x000000080a0d7223 */ /* 0x000fc80000000003 */
[----:B------:R-:W-:-:S04]  /*0aa0*/  FFMA R8, R11, R13, R0 ;  /* 0x0000000d0b087223 */ /* 0x000fc80000000000 */
[----:B------:R-:W-:-:S05]  /*0ab0*/  FFMA R0, R10, R8, R13 ;  /* 0x000000080a007223 */ /* 0x000fca000000000d */
[----:B------:R-:W-:-:S04]  /*0ac0*/  SHF.R.U32.HI R3, RZ, 0x17, R0 ;  /* 0x00000017ff037819 */ /* 0x000fc80000011600 */
[----:B------:R-:W-:-:S04]  /*0ad0*/  LOP3.LUT R3, R3, 0xff, RZ, 0xc0, !PT ;  /* 0x000000ff03037812 */ /* 0x000fc800078ec0ff */
[----:B------:R-:W-:-:S05]  /*0ae0*/  IADD3 R7, PT, PT, R3, R6, RZ ;  /* 0x0000000603077210 */ /* 0x000fca0007ffe0ff */
[----:B------:R-:W-:-:S05]  /*0af0*/  VIADD R3, R7, 0xffffffff ;  /* 0xffffffff07037836 */ /* 0x000fca0000000000 */
[----:B------:R-:W-:-:S13]  /*0b00*/  ISETP.GE.U32.AND P0, PT, R3, 0xfe, PT ;  /* 0x000000fe0300780c */ /* 0x000fda0003f06070 */
[----:B------:R-:W-:Y:S05]  /*0b10*/  @!P0 BRA `(.L_x_13) ;  /* 0x0000000000808947 */ /* 0x000fea0003800000 */
[----:B------:R-:W-:-:S13]  /*0b20*/  ISETP.GT.AND P0, PT, R7, 0xfe, PT ;  /* 0x000000fe0700780c */ /* 0x000fda0003f04270 */
[----:B------:R-:W-:Y:S05]  /*0b30*/  @P0 BRA `(.L_x_14) ;  /* 0x00000000006c0947 */ /* 0x000fea0003800000 */
[----:B------:R-:W-:-:S13]  /*0b40*/  ISETP.GE.AND P0, PT, R7, 0x1, PT ;  /* 0x000000010700780c */ /* 0x000fda0003f06270 */
[----:B------:R-:W-:Y:S05]  /*0b50*/  @P0 BRA `(.L_x_15) ;  /* 0x0000000000740947 */ /* 0x000fea0003800000 */
[----:B------:R-:W-:Y:S02]  /*0b60*/  ISETP.GE.AND P0, PT, R7, -0x18, PT ;  /* 0xffffffe80700780c */ /* 0x000fe40003f06270 */
[----:B------:R-:W-:-:S11]  /*0b70*/  LOP3.LUT R0, R0, 0x80000000, RZ, 0xc0, !PT ;  /* 0x8000000000007812 */ /* 0x000fd600078ec0ff */
[----:B------:R-:W-:Y:S05]  /*0b80*/  @!P0 BRA `(.L_x_15) ;  /* 0x0000000000688947 */ /* 0x000fea0003800000 */
[CCC-:B------:R-:W-:Y:S01]  /*0b90*/  FFMA.RZ R3, R10.reuse, R8.reuse, R13.reuse ;  /* 0x000000080a037223 */ /* 0x1c0fe2000000c00d */
[CCC-:B------:R-:W-:Y:S01]  /*0ba0*/  FFMA.RM R6, R10.reuse, R8.reuse, R13.reuse ;  /* 0x000000080a067223 */ /* 0x1c0fe2000000400d */
[C---:B------:R-:W-:Y:S02]  /*0bb0*/  ISETP.NE.AND P2, PT, R7.reuse, RZ, PT ;  /* 0x000000ff0700720c */ /* 0x040fe40003f45270 */
[----:B------:R-:W-:Y:S02]  /*0bc0*/  ISETP.NE.AND P1, PT, R7, RZ, PT ;  /* 0x000000ff0700720c */ /* 0x000fe40003f25270 */
[----:B------:R-:W-:Y:S01]  /*0bd0*/  LOP3.LUT R5, R3, 0x7fffff, RZ, 0xc0, !PT ;  /* 0x007fffff03057812 */ /* 0x000fe200078ec0ff */
[----:B------:R-:W-:Y:S01]  /*0be0*/  FFMA.RP R3, R10, R8, R13 ;  /* 0x000000080a037223 */ /* 0x000fe2000000800d */
[C---:B------:R-:W-:Y:S01]  /*0bf0*/  VIADD R8, R7.reuse, 0x20 ;  /* 0x0000002007087836 */ /* 0x040fe20000000000 */
[----:B------:R-:W-:Y:S02]  /*0c00*/  IADD3 R7, PT, PT, -R7, RZ, RZ ;  /* 0x000000ff07077210 */ /* 0x000fe40007ffe1ff */
[----:B------:R-:W-:-:S02]  /*0c10*/  LOP3.LUT R5, R5, 0x800000, RZ, 0xfc, !PT ;  /* 0x0080000005057812 */ /* 0x000fc400078efcff */
[----:B------:R-:W-:Y:S02]  /*0c20*/  FSETP.NEU.FTZ.AND P0, PT, R3, R6, PT ;  /* 0x000000060300720b */ /* 0x000fe40003f1d000 */
[----:B------:R-:W-:Y:S02]  /*0c30*/  SHF.L.U32 R8, R5, R8, RZ ;  /* 0x0000000805087219 */ /* 0x000fe400000006ff */
[----:B------:R-:W-:Y:S02]  /*0c40*/  SEL R6, R7, RZ, P2 ;  /* 0x000000ff07067207 */ /* 0x000fe40001000000 */
[----:B------:R-:W-:Y:S02]  /*0c50*/  ISETP.NE.AND P1, PT, R8, RZ, P1 ;  /* 0x000000ff0800720c */ /* 0x000fe40000f25270 */
[----:B------:R-:W-:Y:S02]  /*0c60*/  SHF.R.U32.HI R6, RZ, R6, R5 ;  /* 0x00000006ff067219 */ /* 0x000fe40000011605 */
[----:B------:R-:W-:-:S02]  /*0c70*/  PLOP3.LUT P0, PT, P0, P1, PT, 0xf8, 0x8f ;  /* 0x00000000008f781c */ /* 0x000fc40000703f70 */
[----:B------:R-:W-:Y:S02]  /*0c80*/  SHF.R.U32.HI R8, RZ, 0x1, R6 ;  /* 0x00000001ff087819 */ /* 0x000fe40000011606 */
[----:B------:R-:W-:-:S04]  /*0c90*/  SEL R3, RZ, 0x1, !P0 ;  /* 0x00000001ff037807 */ /* 0x000fc80004000000 */
[----:B------:R-:W-:-:S04]  /*0ca0*/  LOP3.LUT R3, R3, 0x1, R8, 0xf8, !PT ;  /* 0x0000000103037812 */ /* 0x000fc800078ef808 */
[----:B------:R-:W-:-:S05]  /*0cb0*/  LOP3.LUT R3, R3, R6, RZ, 0xc0, !PT ;  /* 0x0000000603037212 */ /* 0x000fca00078ec0ff */
[----:B------:R-:W-:-:S05]  /*0cc0*/  IMAD.IADD R3, R8, 0x1, R3 ;  /* 0x0000000108037824 */ /* 0x000fca00078e0203 */
[----:B------:R-:W-:Y:S01]  /*0cd0*/  LOP3.LUT R0, R3, R0, RZ, 0xfc, !PT ;  /* 0x0000000003007212 */ /* 0x000fe200078efcff */
[----:B------:R-:W-:Y:S06]  /*0ce0*/  BRA `(.L_x_15) ;  /* 0x0000000000107947 */ /* 0x000fec0003800000 */
.L_x_14:
[----:B------:R-:W-:-:S04]  /*0cf0*/  LOP3.LUT R0, R0, 0x80000000, RZ, 0xc0, !PT ;  /* 0x8000000000007812 */ /* 0x000fc800078ec0ff */
[----:B------:R-:W-:Y:S01]  /*0d00*/  LOP3.LUT R0, R0, 0x7f800000, RZ, 0xfc, !PT ;  /* 0x7f80000000007812 */ /* 0x000fe200078efcff */
[----:B------:R-:W-:Y:S06]  /*0d10*/  BRA `(.L_x_15) ;  /* 0x0000000000047947 */ /* 0x000fec0003800000 */
.L_x_13:
[----:B------:R-:W-:-:S07]  /*0d20*/  IMAD R0, R6, 0x800000, R0 ;  /* 0x0080000006007824 */ /* 0x000fce00078e0200 */
.L_x_15:
[----:B------:R-:W-:Y:S05]  /*0d30*/  BSYNC.RECONVERGENT B2 ;  /* 0x0000000000027941 */ /* 0x000fea0003800200 */
.L_x_12:
[----:B------:R-:W-:Y:S05]  /*0d40*/  BRA `(.L_x_16) ;  /* 0x0000000000207947 */ /* 0x000fea0003800000 */
.L_x_11:
[----:B------:R-:W-:-:S04]  /*0d50*/  LOP3.LUT R0, R7, 0x80000000, R8, 0x48, !PT ;  /* 0x8000000007007812 */ /* 0x000fc800078e4808 */
[----:B------:R-:W-:Y:S01]  /*0d60*/  LOP3.LUT R0, R0, 0x7f800000, RZ, 0xfc, !PT ;  /* 0x7f80000000007812 */ /* 0x000fe200078efcff */
[----:B------:R-:W-:Y:S06]  /*0d70*/  BRA `(.L_x_16) ;  /* 0x0000000000147947 */ /* 0x000fec0003800000 */
.L_x_10:
[----:B------:R-:W-:Y:S01]  /*0d80*/  LOP3.LUT R0, R7, 0x80000000, R8, 0x48, !PT ;  /* 0x8000000007007812 */ /* 0x000fe200078e4808 */
[----:B------:R-:W-:Y:S06]  /*0d90*/  BRA `(.L_x_16) ;  /* 0x00000000000c7947 */ /* 0x000fec0003800000 */
.L_x_9:
[----:B------:R-:W0:Y:S01]  /*0da0*/  MUFU.RSQ R0, -QNAN ;  /* 0xffc0000000007908 */ /* 0x000e220000001400 */
[----:B------:R-:W-:Y:S05]  /*0db0*/  BRA `(.L_x_16) ;  /* 0x0000000000047947 */ /* 0x000fea0003800000 */
.L_x_8:
[----:B------:R-:W-:-:S07]  /*0dc0*/  FADD.FTZ R0, R0, R3 ;  /* 0x0000000300007221 */ /* 0x000fce0000010000 */
.L_x_16:
[----:B------:R-:W-:Y:S05]  /*0dd0*/  BSYNC.RECONVERGENT B1 ;  /* 0x0000000000017941 */ /* 0x000fea0003800200 */
.L_x_6:
[----:B------:R-:W-:-:S04]  /*0de0*/  HFMA2 R5, -RZ, RZ, 0, 0 ;  /* 0x00000000ff057431 */ /* 0x000fc800000001ff */
[----:B0-----:R-:W-:Y:S05]  /*0df0*/  RET.REL.NODEC R4 `(_Z13get_resultantPfS_S_S_) ;  /* 0xfffffff004807950 */ /* 0x001fea0003c3ffff */
.L_x_17:
[----:B------:R-:W-:-:S00]  /*0e00*/  BRA `(.L_x_17) ;  /* 0xfffffffc00fc7947 */ /* 0x000fc0000383ffff */
[----:B------:R-:W-:-:S00]  /*0e10*/  NOP ;  /* 0x0000000000007918 */ /* 0x000fc00000000000 */
        /* <DEDUP_REMOVED lines=14> */
.L_x_19:


//--------------------- .nv.shared.reserved.0     --------------------------
	.section	.nv.shared.reserved.0,"aw",@nobits
	.weak		__nv_reservedSMEM_offset_0_alias
	.size		__nv_reservedSMEM_offset_0_alias, 0, 64
	.other		__nv_reservedSMEM_offset_0_alias,@"STO_CUDA_RESERVED_SHARED STV_DEFAULT"
__nv_reservedSMEM_offset_0_alias:
	.zero		0
	.zero		64


//--------------------- .nv.constant0._Z13get_resultantPfS_S_S_ --------------------------
	.section	.nv.constant0._Z13get_resultantPfS_S_S_,"a",@progbits
	.sectionflags	@""
	.align	4
.nv.constant0._Z13get_resultantPfS_S_S_:
	.zero		928


//--------------------- SYMBOLS --------------------------

	.type		.nv.reservedSmem.offset0,@object
	.size		.nv.reservedSmem.offset0,0x4
